//
// Generated by NVIDIA NVVM Compiler
//
// Compiler Build ID: CL-36424714
// Cuda compilation tools, release 13.0, V13.0.88
// Based on NVVM 20.0.0
//

.version 9.0
.target sm_100
.address_size 64

	// .globl	_Z16histogram_kernelPhPjjj
// _ZZ16histogram_kernelPhPjjjE3arr has been demoted

.visible .entry _Z16histogram_kernelPhPjjj(
	.param .u64 .ptr .align 1 _Z16histogram_kernelPhPjjj_param_0,
	.param .u64 .ptr .align 1 _Z16histogram_kernelPhPjjj_param_1,
	.param .u32 _Z16histogram_kernelPhPjjj_param_2,
	.param .u32 _Z16histogram_kernelPhPjjj_param_3
)
{
	.reg .pred 	%p<4>;
	.reg .b16 	%rs<2>;
	.reg .b32 	%r<18>;
	.reg .b64 	%rd<9>;
	// demoted variable
	.shared .align 4 .b8 _ZZ16histogram_kernelPhPjjjE3arr[1024];
	ld.param.u64 	%rd1, [_Z16histogram_kernelPhPjjj_param_0];
	ld.param.u64 	%rd2, [_Z16histogram_kernelPhPjjj_param_1];
	ld.param.u32 	%r4, [_Z16histogram_kernelPhPjjj_param_2];
	ld.param.u32 	%r5, [_Z16histogram_kernelPhPjjj_param_3];
	mov.u32 	%r1, %tid.x;
	setp.gt.u32 	%p1, %r1, 255;
	shl.b32 	%r6, %r1, 2;
	mov.u32 	%r7, _ZZ16histogram_kernelPhPjjjE3arr;
	add.s32 	%r2, %r7, %r6;
	@%p1 bra 	$L__BB0_2;
	mov.b32 	%r8, 0;
	st.shared.u32 	[%r2], %r8;
$L__BB0_2:
	bar.sync 	0;
	mov.u32 	%r9, %ctaid.x;
	mov.u32 	%r10, %ntid.x;
	mad.lo.s32 	%r3, %r9, %r10, %r1;
	mul.lo.s32 	%r11, %r5, %r4;
	setp.ge.u32 	%p2, %r3, %r11;
	@%p2 bra 	$L__BB0_4;
	cvt.u64.u32 	%rd3, %r3;
	cvta.to.global.u64 	%rd4, %rd1;
	add.s64 	%rd5, %rd4, %rd3;
	ld.global.u8 	%rs1, [%rd5];
	mul.wide.u16 	%r12, %rs1, 4;
	add.s32 	%r14, %r7, %r12;
	atom.shared.add.u32 	%r15, [%r14], 1;
$L__BB0_4:
	setp.gt.u32 	%p3, %r1, 255;
	bar.sync 	0;
	@%p3 bra 	$L__BB0_6;
	cvta.to.global.u64 	%rd6, %rd2;
	mul.wide.u32 	%rd7, %r1, 4;
	add.s64 	%rd8, %rd6, %rd7;
	ld.shared.u32 	%r16, [%r2];
	atom.global.add.u32 	%r17, [%rd8], %r16;
$L__BB0_6:
	ret;

}


// ===== COMPILED SASS (sm_100) =====

	.target	sm_100

	.elftype	@"ET_EXEC"


//--------------------- .note.nv.tkinfo           --------------------------
	.section	.note.nv.tkinfo,"",@"SHT_NOTE"
	.sectionflags	@"SHF_NOTE_NV_TKINFO"
	.tkinfo
        /*0018*/ 	.word	0x00000002
        /*0030*/ 	.string	""
        /*0030*/ 	.string	"ptxas"
        /*0030*/ 	.string	"Cuda compilation tools, release 13.0, V13.0.88"
        /*0030*/ 	.string	"Build cuda_13.0.r13.0/compiler.36424714_0"
        /*0030*/ 	.string	"-arch sm_100 -m 64 "



//--------------------- .note.nv.cuinfo           --------------------------
	.section	.note.nv.cuinfo,"",@"SHT_NOTE"
	.sectionflags	@"SHF_NOTE_NV_CUINFO"
        /*0018*/ 	.short	0x0002
        /*001a*/ 	.short	0x0064
        /*001c*/ 	.short	0x0082
	.zero		2


//--------------------- .nv.info                  --------------------------
	.section	.nv.info,"",@"SHT_CUDA_INFO"
	.align	4


	//----- nvinfo : EIATTR_REGCOUNT
	.align		4
        /*0000*/ 	.byte	0x04, 0x2f
        /*0002*/ 	.short	(.L_1 - .L_0)
	.align		4
.L_0:
        /*0004*/ 	.word	index@(_Z16histogram_kernelPhPjjj)
        /*0008*/ 	.word	0x0000000a


	//----- nvinfo : EIATTR_FRAME_SIZE
	.align		4
.L_1:
        /*000c*/ 	.byte	0x04, 0x11
        /*000e*/ 	.short	(.L_3 - .L_2)
	.align		4
.L_2:
        /*0010*/ 	.word	index@(_Z16histogram_kernelPhPjjj)
        /*0014*/ 	.word	0x00000000


	//----- nvinfo : EIATTR_MIN_STACK_SIZE
	.align		4
.L_3:
        /*0018*/ 	.byte	0x04, 0x12
        /*001a*/ 	.short	(.L_5 - .L_4)
	.align		4
.L_4:
        /*001c*/ 	.word	index@(_Z16histogram_kernelPhPjjj)
        /*0020*/ 	.word	0x00000000
.L_5:


//--------------------- .nv.compat                --------------------------
	.section	.nv.compat,"",@"SHT_CUDA_COMPAT_INFO"
	.align	4
        /*0000*/ 	.byte	0x02, 0x09, 0x00, 0x00, 0x02, 0x02, 0x01, 0x00, 0x02, 0x05, 0x05, 0x00, 0x03, 0x07, 0x01, 0x01
        /*0010*/ 	.byte	0x02, 0x03, 0x00, 0x00, 0x02, 0x06, 0x01, 0x00, 0x04, 0x0b, 0x08, 0x00, 0x09, 0x00, 0x00, 0x00
        /*0020*/ 	.byte	0x00, 0x00, 0x00, 0x00


//--------------------- .nv.info._Z16histogram_kernelPhPjjj --------------------------
	.section	.nv.info._Z16histogram_kernelPhPjjj,"",@"SHT_CUDA_INFO"
	.sectionflags	@""
	.align	4


	//----- nvinfo : EIATTR_CUDA_API_VERSION
	.align		4
        /*0000*/ 	.byte	0x04, 0x37
        /*0002*/ 	.short	(.L_7 - .L_6)
.L_6:
        /*0004*/ 	.word	0x00000082


	//----- nvinfo : EIATTR_KPARAM_INFO
	.align		4
.L_7:
        /*0008*/ 	.byte	0x04, 0x17
        /*000a*/ 	.short	(.L_9 - .L_8)
.L_8:
        /*000c*/ 	.word	0x00000000
        /*0010*/ 	.short	0x0003
        /*0012*/ 	.short	0x0014
        /*0014*/ 	.byte	0x00, 0xf0, 0x11, 0x00


	//----- nvinfo : EIATTR_KPARAM_INFO
	.align		4
.L_9:
        /*0018*/ 	.byte	0x04, 0x17
        /*001a*/ 	.short	(.L_11 - .L_10)
.L_10:
        /*001c*/ 	.word	0x00000000
        /*0020*/ 	.short	0x0002
        /*0022*/ 	.short	0x0010
        /*0024*/ 	.byte	0x00, 0xf0, 0x11, 0x00


	//----- nvinfo : EIATTR_KPARAM_INFO
	.align		4
.L_11:
        /*0028*/ 	.byte	0x04, 0x17
        /*002a*/ 	.short	(.L_13 - .L_12)
.L_12:
        /*002c*/ 	.word	0x00000000
        /*0030*/ 	.short	0x0001
        /*0032*/ 	.short	0x0008
        /*0034*/ 	.byte	0x00, 0xf5, 0x21, 0x00


	//----- nvinfo : EIATTR_KPARAM_INFO
	.align		4
.L_13:
        /*0038*/ 	.byte	0x04, 0x17
        /*003a*/ 	.short	(.L_15 - .L_14)
.L_14:
        /*003c*/ 	.word	0x00000000
        /*0040*/ 	.short	0x0000
        /*0042*/ 	.short	0x0000
        /*0044*/ 	.byte	0x00, 0xf5, 0x21, 0x00


	//----- nvinfo : EIATTR_SPARSE_MMA_MASK
	.align		4
.L_15:
        /*0048*/ 	.byte	0x03, 0x50
        /*004a*/ 	.short	0x0000


	//----- nvinfo : EIATTR_MAXREG_COUNT
	.align		4
        /*004c*/ 	.byte	0x03, 0x1b
        /*004e*/ 	.short	0x00ff


	//----- nvinfo : EIATTR_NUM_BARRIERS
	.align		4
        /*0050*/ 	.byte	0x02, 0x4c
        /*0052*/ 	.byte	0x01
	.zero		1


	//----- nvinfo : EIATTR_MERCURY_ISA_VERSION
	.align		4
        /*0054*/ 	.byte	0x03, 0x5f
        /*0056*/ 	.short	0x0101


	//----- nvinfo : EIATTR_VRC_CTA_INIT_COUNT
	.align		4
        /*0058*/ 	.byte	0x02, 0x4a
	.zero		1
	.zero		1


	//----- nvinfo : EIATTR_EXIT_INSTR_OFFSETS
	.align		4
        /*005c*/ 	.byte	0x04, 0x1c
        /*005e*/ 	.short	(.L_17 - .L_16)


	//   ....[0]....
.L_16:
        /*0060*/ 	.word	0x000001a0


	//   ....[1]....
        /*0064*/ 	.word	0x000001f0


	//----- nvinfo : EIATTR_CRS_STACK_SIZE
	.align		4
.L_17:
        /*0068*/ 	.byte	0x04, 0x1e
        /*006a*/ 	.short	(.L_19 - .L_18)
.L_18:
        /*006c*/ 	.word	0x00000000


	//----- nvinfo : EIATTR_CBANK_PARAM_SIZE
	.align		4
.L_19:
        /*0070*/ 	.byte	0x03, 0x19
        /*0072*/ 	.short	0x0018


	//----- nvinfo : EIATTR_PARAM_CBANK
	.align		4
        /*0074*/ 	.byte	0x04, 0x0a
        /*0076*/ 	.short	(.L_21 - .L_20)
	.align		4
.L_20:
        /*0078*/ 	.word	index@(.nv.constant0._Z16histogram_kernelPhPjjj)
        /*007c*/ 	.short	0x0380
        /*007e*/ 	.short	0x0018


	//----- nvinfo : EIATTR_SW_WAR
	.align		4
.L_21:
        /*0080*/ 	.byte	0x04, 0x36
        /*0082*/ 	.short	(.L_23 - .L_22)
.L_22:
        /*0084*/ 	.word	0x00000008
.L_23:


//--------------------- .nv.callgraph             --------------------------
	.section	.nv.callgraph,"",@"SHT_CUDA_CALLGRAPH"
	.align	4
	.sectionentsize	8
	.align		4
        /*0000*/ 	.word	0x00000000
	.align		4
        /*0004*/ 	.word	0xffffffff
	.align		4
        /*0008*/ 	.word	0x00000000
	.align		4
        /*000c*/ 	.word	0xfffffffe
	.align		4
        /*0010*/ 	.word	0x00000000
	.align		4
        /*0014*/ 	.word	0xfffffffd
	.align		4
        /*0018*/ 	.word	0x00000000
	.align		4
        /*001c*/ 	.word	0xfffffffc


//--------------------- .text._Z16histogram_kernelPhPjjj --------------------------
	.section	.text._Z16histogram_kernelPhPjjj,"ax",@progbits
	.align	128
        .global         _Z16histogram_kernelPhPjjj
        .type           _Z16histogram_kernelPhPjjj,@function
        .size           _Z16histogram_kernelPhPjjj,(.L_x_3 - _Z16histogram_kernelPhPjjj)
        .other          _Z16histogram_kernelPhPjjj,@"STO_CUDA_ENTRY STV_DEFAULT"
_Z16histogram_kernelPhPjjj:
.text._Z16histogram_kernelPhPjjj:
[----:B------:R-:W-:Y:S01]  /*0000*/  LDC R1, c[0x0][0x37c] ;  /* 0x0000df00ff017b82 */ /* 0x000fe20000000800 */
[----:B------:R-:W0:Y:S07]  /*0010*/  S2R R7, SR_TID.X ;  /* 0x0000000000077919 */ /* 0x000e2e0000002100 */
[----:B------:R-:W1:Y:S01]  /*0020*/  S2UR UR7, SR_CTAID.X ;  /* 0x00000000000779c3 */ /* 0x000e620000002500 */
[----:B------:R-:W2:Y:S01]  /*0030*/  LDCU.64 UR4, c[0x0][0x390] ;  /* 0x00007200ff0477ac */ /* 0x000ea20008000a00 */
[----:B------:R-:W-:Y:S06]  /*0040*/  BSSY.RECONVERGENT B0, `(.L_x_0) ;  /* 0x0000014000007945 */ /* 0x000fec0003800200 */
[----:B------:R-:W1:Y:S08]  /*0050*/  LDC R2, c[0x0][0x360] ;  /* 0x0000d800ff027b82 */ /* 0x000e700000000800 */
[----:B------:R-:W3:Y:S01]  /*0060*/  S2UR UR6, SR_CgaCtaId ;  /* 0x00000000000679c3 */ /* 0x000ee20000008800 */
[----:B--2---:R-:W-:-:S03]  /*0070*/  UIMAD UR5, UR5, UR4, URZ ;  /* 0x00000004050572a4 */ /* 0x004fc6000f8e02ff */
[----:B------:R-:W-:Y:S01]  /*0080*/  UMOV UR4, 0x400 ;  /* 0x0000040000047882 */ /* 0x000fe20000000000 */
[----:B0-----:R-:W-:Y:S01]  /*0090*/  ISETP.GT.U32.AND P0, PT, R7, 0xff, PT ;  /* 0x000000ff0700780c */ /* 0x001fe20003f04070 */
[----:B-1----:R-:W-:-:S05]  /*00a0*/  IMAD R2, R2, UR7, R7 ;  /* 0x0000000702027c24 */ /* 0x002fca000f8e0207 */
[----:B------:R-:W-:Y:S01]  /*00b0*/  ISETP.GE.U32.AND P1, PT, R2, UR5, PT ;  /* 0x0000000502007c0c */ /* 0x000fe2000bf26070 */
[----:B---3--:R-:W-:Y:S01]  /*00c0*/  ULEA UR4, UR6, UR4, 0x18 ;  /* 0x0000000406047291 */ /* 0x008fe2000f8ec0ff */
[----:B------:R-:W0:Y:S05]  /*00d0*/  LDCU.64 UR6, c[0x0][0x358] ;  /* 0x00006b00ff0677ac */ /* 0x000e2a0008000a00 */
[----:B------:R-:W-:-:S05]  /*00e0*/  LEA R0, R7, UR4, 0x2 ;  /* 0x0000000407007c11 */ /* 0x000fca000f8e10ff */
[----:B------:R1:W-:Y:S01]  /*00f0*/  @!P0 STS [R0], RZ ;  /* 0x000000ff00008388 */ /* 0x0003e20000000800 */
[----:B------:R-:W-:Y:S06]  /*0100*/  BAR.SYNC.DEFER_BLOCKING 0x0 ;  /* 0x0000000000007b1d */ /* 0x000fec0000010000 */
[----:B------:R-:W-:Y:S05]  /*0110*/  @P1 BRA `(.L_x_1) ;  /* 0x0000000000181947 */ /* 0x000fea0003800000 */
[----:B------:R-:W2:Y:S02]  /*0120*/  LDCU.64 UR8, c[0x0][0x380] ;  /* 0x00007000ff0877ac */ /* 0x000ea40008000a00 */
[----:B--2---:R-:W-:-:S05]  /*0130*/  IADD3 R2, P1, PT, R2, UR8, RZ ;  /* 0x0000000802027c10 */ /* 0x004fca000ff3e0ff */
[----:B------:R-:W-:-:S05]  /*0140*/  IMAD.X R3, RZ, RZ, UR9, P1 ;  /* 0x00000009ff037e24 */ /* 0x000fca00088e06ff */
[----:B0-----:R-:W2:Y:S02]  /*0150*/  LDG.E.U8 R2, desc[UR6][R2.64] ;  /* 0x0000000602027981 */ /* 0x001ea4000c1e1100 */
[----:B--2---:R-:W-:-:S05]  /*0160*/  LEA R4, R2, UR4, 0x2 ;  /* 0x0000000402047c11 */ /* 0x004fca000f8e10ff */
[----:B------:R2:W-:Y:S02]  /*0170*/  ATOMS.POPC.INC.32 RZ, [R4+URZ] ;  /* 0x0000000004ff7f8c */ /* 0x0005e4000d8000ff */
.L_x_1:
[----:B0-----:R-:W-:Y:S05]  /*0180*/  BSYNC.RECONVERGENT B0 ;  /* 0x0000000000007941 */ /* 0x001fea0003800200 */
.L_x_0:
[----:B------:R-:W-:Y:S06]  /*0190*/  BAR.SYNC.DEFER_BLOCKING 0x0 ;  /* 0x0000000000007b1d */ /* 0x000fec0000010000 */
[----:B------:R-:W-:Y:S05]  /*01a0*/  @P0 EXIT ;  /* 0x000000000000094d */ /* 0x000fea0003800000 */
[----:B------:R-:W0:Y:S01]  /*01b0*/  LDS R5, [R0] ;  /* 0x0000000000057984 */ /* 0x000e220000000800 */
[----:B------:R-:W3:Y:S02]  /*01c0*/  LDC.64 R2, c[0x0][0x388] ;  /* 0x0000e200ff027b82 */ /* 0x000ee40000000a00 */
[----:B---3--:R-:W-:-:S05]  /*01d0*/  IMAD.WIDE.U32 R2, R7, 0x4, R2 ;  /* 0x0000000407027825 */ /* 0x008fca00078e0002 */
[----:B0-----:R-:W-:Y:S01]  /*01e0*/  REDG.E.ADD.STRONG.GPU desc[UR6][R2.64], R5 ;  /* 0x000000050200798e */ /* 0x001fe2000c12e106 */
[----:B------:R-:W-:Y:S05]  /*01f0*/  EXIT ;  /* 0x000000000000794d */ /* 0x000fea0003800000 */
.L_x_2:
[----:B------:R-:W-:-:S00]  /*0200*/  BRA `(.L_x_2) ;  /* 0xfffffffc00fc7947 */ /* 0x000fc0000383ffff */
[----:B------:R-:W-:-:S00]  /*0210*/  NOP ;  /* 0x0000000000007918 */ /* 0x000fc00000000000 */
        /* <DEDUP_REMOVED lines=14> */
.L_x_3:


//--------------------- .nv.shared._Z16histogram_kernelPhPjjj --------------------------
	.section	.nv.shared._Z16histogram_kernelPhPjjj,"aw",@nobits
	.sectionflags	@""
	.align	4
.nv.shared._Z16histogram_kernelPhPjjj:
	.zero		2048


//--------------------- .nv.shared.reserved.0     --------------------------
	.section	.nv.shared.reserved.0,"aw",@nobits
	.weak		__nv_reservedSMEM_offset_0_alias
	.size		__nv_reservedSMEM_offset_0_alias, 0, 64
	.other		__nv_reservedSMEM_offset_0_alias,@"STO_CUDA_RESERVED_SHARED STV_DEFAULT"
__nv_reservedSMEM_offset_0_alias:
	.zero		0
	.zero		64


//--------------------- .nv.constant0._Z16histogram_kernelPhPjjj --------------------------
	.section	.nv.constant0._Z16histogram_kernelPhPjjj,"a",@progbits
	.sectionflags	@""
	.align	4
.nv.constant0._Z16histogram_kernelPhPjjj:
	.zero		920


//--------------------- SYMBOLS --------------------------

	.type		.nv.reservedSmem.offset0,@object
	.size		.nv.reservedSmem.offset0,0x4
	.type		.nv.reservedSmem.cap,@object
	.size		.nv.reservedSmem.cap,0x4
